//
// Generated by NVIDIA NVVM Compiler
//
// Compiler Build ID: CL-36424714
// Cuda compilation tools, release 13.0, V13.0.88
// Based on NVVM 20.0.0
//

.version 9.0
.target sm_100
.address_size 64

	// .globl	_Z6kernelPfS_S_ii
// _ZZ6kernelPfS_S_iiE6B_tile has been demoted

.visible .entry _Z6kernelPfS_S_ii(
	.param .u64 .ptr .align 1 _Z6kernelPfS_S_ii_param_0,
	.param .u64 .ptr .align 1 _Z6kernelPfS_S_ii_param_1,
	.param .u64 .ptr .align 1 _Z6kernelPfS_S_ii_param_2,
	.param .u32 _Z6kernelPfS_S_ii_param_3,
	.param .u32 _Z6kernelPfS_S_ii_param_4
)
{
	.reg .pred 	%p<30>;
	.reg .b32 	%r<36>;
	.reg .b32 	%f<53>;
	.reg .b64 	%rd<18>;
	// demoted variable
	.shared .align 4 .b8 _ZZ6kernelPfS_S_iiE6B_tile[4096];
	ld.param.u64 	%rd6, [_Z6kernelPfS_S_ii_param_0];
	ld.param.u64 	%rd4, [_Z6kernelPfS_S_ii_param_1];
	ld.param.u64 	%rd5, [_Z6kernelPfS_S_ii_param_2];
	ld.param.u32 	%r15, [_Z6kernelPfS_S_ii_param_3];
	ld.param.u32 	%r16, [_Z6kernelPfS_S_ii_param_4];
	cvta.to.global.u64 	%rd1, %rd6;
	mov.u32 	%r17, %ctaid.x;
	mov.u32 	%r18, %ntid.x;
	mov.u32 	%r1, %tid.x;
	mad.lo.s32 	%r2, %r17, %r18, %r1;
	setp.lt.s32 	%p1, %r16, 1;
	mov.f32 	%f44, 0f00000000;
	@%p1 bra 	$L__BB0_23;
	add.s32 	%r20, %r16, 1023;
	shr.u32 	%r3, %r20, 10;
	shl.b32 	%r21, %r1, 2;
	mov.u32 	%r22, _ZZ6kernelPfS_S_iiE6B_tile;
	add.s32 	%r4, %r22, %r21;
	mul.lo.s32 	%r5, %r16, %r2;
	cvta.to.global.u64 	%rd2, %rd4;
	mov.f32 	%f44, 0f00000000;
	mov.b32 	%r34, 0;
$L__BB0_2:
	shl.b32 	%r7, %r34, 10;
	or.b32  	%r8, %r7, %r1;
	setp.ge.s32 	%p2, %r8, %r16;
	mov.f32 	%f42, 0f00000000;
	@%p2 bra 	$L__BB0_4;
	mul.wide.u32 	%rd7, %r8, 4;
	add.s64 	%rd8, %rd2, %rd7;
	ld.global.f32 	%f42, [%rd8];
$L__BB0_4:
	st.shared.f32 	[%r4], %f42;
	bar.sync 	0;
	add.s32 	%r9, %r7, %r5;
	mov.b32 	%r35, 0;
	cvt.s64.s32 	%rd12, %r9;
$L__BB0_5:
	setp.ge.s32 	%p3, %r2, %r15;
	add.s32 	%r11, %r7, %r35;
	setp.ge.s32 	%p4, %r11, %r16;
	shl.b32 	%r24, %r35, 2;
	add.s32 	%r12, %r22, %r24;
	or.pred  	%p5, %p3, %p4;
	@%p5 bra 	$L__BB0_7;
	add.s32 	%r26, %r11, %r5;
	mul.wide.s32 	%rd9, %r26, 4;
	add.s64 	%rd10, %rd1, %rd9;
	ld.global.f32 	%f25, [%rd10];
	ld.shared.f32 	%f26, [%r12];
	fma.rn.f32 	%f44, %f25, %f26, %f44;
$L__BB0_7:
	add.s32 	%r27, %r11, 1;
	setp.ge.s32 	%p7, %r27, %r16;
	cvt.s64.s32 	%rd11, %r35;
	add.s64 	%rd13, %rd12, %rd11;
	shl.b64 	%rd14, %rd13, 2;
	add.s64 	%rd3, %rd1, %rd14;
	or.pred  	%p8, %p3, %p7;
	@%p8 bra 	$L__BB0_9;
	ld.global.f32 	%f27, [%rd3+4];
	ld.shared.f32 	%f28, [%r12+4];
	fma.rn.f32 	%f44, %f27, %f28, %f44;
$L__BB0_9:
	setp.ge.s32 	%p9, %r2, %r15;
	add.s32 	%r28, %r11, 2;
	setp.ge.s32 	%p10, %r28, %r16;
	or.pred  	%p11, %p9, %p10;
	@%p11 bra 	$L__BB0_11;
	ld.global.f32 	%f29, [%rd3+8];
	ld.shared.f32 	%f30, [%r12+8];
	fma.rn.f32 	%f44, %f29, %f30, %f44;
$L__BB0_11:
	setp.ge.s32 	%p12, %r2, %r15;
	add.s32 	%r29, %r11, 3;
	setp.ge.s32 	%p13, %r29, %r16;
	or.pred  	%p14, %p12, %p13;
	@%p14 bra 	$L__BB0_13;
	ld.global.f32 	%f31, [%rd3+12];
	ld.shared.f32 	%f32, [%r12+12];
	fma.rn.f32 	%f44, %f31, %f32, %f44;
$L__BB0_13:
	setp.ge.s32 	%p15, %r2, %r15;
	add.s32 	%r30, %r11, 4;
	setp.ge.s32 	%p16, %r30, %r16;
	or.pred  	%p17, %p15, %p16;
	@%p17 bra 	$L__BB0_15;
	ld.global.f32 	%f33, [%rd3+16];
	ld.shared.f32 	%f34, [%r12+16];
	fma.rn.f32 	%f44, %f33, %f34, %f44;
$L__BB0_15:
	setp.ge.s32 	%p18, %r2, %r15;
	add.s32 	%r31, %r11, 5;
	setp.ge.s32 	%p19, %r31, %r16;
	or.pred  	%p20, %p18, %p19;
	@%p20 bra 	$L__BB0_17;
	ld.global.f32 	%f35, [%rd3+20];
	ld.shared.f32 	%f36, [%r12+20];
	fma.rn.f32 	%f44, %f35, %f36, %f44;
$L__BB0_17:
	setp.ge.s32 	%p21, %r2, %r15;
	add.s32 	%r32, %r11, 6;
	setp.ge.s32 	%p22, %r32, %r16;
	or.pred  	%p23, %p21, %p22;
	@%p23 bra 	$L__BB0_19;
	ld.global.f32 	%f37, [%rd3+24];
	ld.shared.f32 	%f38, [%r12+24];
	fma.rn.f32 	%f44, %f37, %f38, %f44;
$L__BB0_19:
	setp.ge.s32 	%p24, %r2, %r15;
	add.s32 	%r33, %r11, 7;
	setp.ge.s32 	%p25, %r33, %r16;
	or.pred  	%p26, %p24, %p25;
	@%p26 bra 	$L__BB0_21;
	ld.global.f32 	%f39, [%rd3+28];
	ld.shared.f32 	%f40, [%r12+28];
	fma.rn.f32 	%f44, %f39, %f40, %f44;
$L__BB0_21:
	add.s32 	%r35, %r35, 8;
	setp.ne.s32 	%p27, %r35, 1024;
	@%p27 bra 	$L__BB0_5;
	bar.sync 	0;
	add.s32 	%r34, %r34, 1;
	setp.ne.s32 	%p28, %r34, %r3;
	@%p28 bra 	$L__BB0_2;
$L__BB0_23:
	setp.ge.s32 	%p29, %r2, %r15;
	@%p29 bra 	$L__BB0_25;
	cvta.to.global.u64 	%rd15, %rd5;
	mul.wide.s32 	%rd16, %r2, 4;
	add.s64 	%rd17, %rd15, %rd16;
	st.global.f32 	[%rd17], %f44;
$L__BB0_25:
	ret;

}


// ===== COMPILED SASS (sm_100) =====

	.target	sm_100

	.elftype	@"ET_EXEC"


//--------------------- .note.nv.tkinfo           --------------------------
	.section	.note.nv.tkinfo,"",@"SHT_NOTE"
	.sectionflags	@"SHF_NOTE_NV_TKINFO"
	.tkinfo
        /*0018*/ 	.word	0x00000002
        /*0030*/ 	.string	""
        /*0030*/ 	.string	"ptxas"
        /*0030*/ 	.string	"Cuda compilation tools, release 13.0, V13.0.88"
        /*0030*/ 	.string	"Build cuda_13.0.r13.0/compiler.36424714_0"
        /*0030*/ 	.string	"-arch sm_100 -m 64 "



//--------------------- .note.nv.cuinfo           --------------------------
	.section	.note.nv.cuinfo,"",@"SHT_NOTE"
	.sectionflags	@"SHF_NOTE_NV_CUINFO"
        /*0018*/ 	.short	0x0002
        /*001a*/ 	.short	0x0064
        /*001c*/ 	.short	0x0082
	.zero		2


//--------------------- .nv.info                  --------------------------
	.section	.nv.info,"",@"SHT_CUDA_INFO"
	.align	4


	//----- nvinfo : EIATTR_REGCOUNT
	.align		4
        /*0000*/ 	.byte	0x04, 0x2f
        /*0002*/ 	.short	(.L_1 - .L_0)
	.align		4
.L_0:
        /*0004*/ 	.word	index@(_Z6kernelPfS_S_ii)
        /*0008*/ 	.word	0x00000019


	//----- nvinfo : EIATTR_FRAME_SIZE
	.align		4
.L_1:
        /*000c*/ 	.byte	0x04, 0x11
        /*000e*/ 	.short	(.L_3 - .L_2)
	.align		4
.L_2:
        /*0010*/ 	.word	index@(_Z6kernelPfS_S_ii)
        /*0014*/ 	.word	0x00000000


	//----- nvinfo : EIATTR_MIN_STACK_SIZE
	.align		4
.L_3:
        /*0018*/ 	.byte	0x04, 0x12
        /*001a*/ 	.short	(.L_5 - .L_4)
	.align		4
.L_4:
        /*001c*/ 	.word	index@(_Z6kernelPfS_S_ii)
        /*0020*/ 	.word	0x00000000
.L_5:


//--------------------- .nv.compat                --------------------------
	.section	.nv.compat,"",@"SHT_CUDA_COMPAT_INFO"
	.align	4
        /*0000*/ 	.byte	0x02, 0x09, 0x00, 0x00, 0x02, 0x02, 0x01, 0x00, 0x02, 0x05, 0x05, 0x00, 0x03, 0x07, 0x01, 0x01
        /*0010*/ 	.byte	0x02, 0x03, 0x00, 0x00, 0x02, 0x06, 0x01, 0x00, 0x04, 0x0b, 0x08, 0x00, 0x09, 0x00, 0x00, 0x00
        /*0020*/ 	.byte	0x00, 0x00, 0x00, 0x00


//--------------------- .nv.info._Z6kernelPfS_S_ii --------------------------
	.section	.nv.info._Z6kernelPfS_S_ii,"",@"SHT_CUDA_INFO"
	.sectionflags	@""
	.align	4


	//----- nvinfo : EIATTR_CUDA_API_VERSION
	.align		4
        /*0000*/ 	.byte	0x04, 0x37
        /*0002*/ 	.short	(.L_7 - .L_6)
.L_6:
        /*0004*/ 	.word	0x00000082


	//----- nvinfo : EIATTR_KPARAM_INFO
	.align		4
.L_7:
        /*0008*/ 	.byte	0x04, 0x17
        /*000a*/ 	.short	(.L_9 - .L_8)
.L_8:
        /*000c*/ 	.word	0x00000000
        /*0010*/ 	.short	0x0004
        /*0012*/ 	.short	0x001c
        /*0014*/ 	.byte	0x00, 0xf0, 0x11, 0x00


	//----- nvinfo : EIATTR_KPARAM_INFO
	.align		4
.L_9:
        /*0018*/ 	.byte	0x04, 0x17
        /*001a*/ 	.short	(.L_11 - .L_10)
.L_10:
        /*001c*/ 	.word	0x00000000
        /*0020*/ 	.short	0x0003
        /*0022*/ 	.short	0x0018
        /*0024*/ 	.byte	0x00, 0xf0, 0x11, 0x00


	//----- nvinfo : EIATTR_KPARAM_INFO
	.align		4
.L_11:
        /*0028*/ 	.byte	0x04, 0x17
        /*002a*/ 	.short	(.L_13 - .L_12)
.L_12:
        /*002c*/ 	.word	0x00000000
        /*0030*/ 	.short	0x0002
        /*0032*/ 	.short	0x0010
        /*0034*/ 	.byte	0x00, 0xf5, 0x21, 0x00


	//----- nvinfo : EIATTR_KPARAM_INFO
	.align		4
.L_13:
        /*0038*/ 	.byte	0x04, 0x17
        /*003a*/ 	.short	(.L_15 - .L_14)
.L_14:
        /*003c*/ 	.word	0x00000000
        /*0040*/ 	.short	0x0001
        /*0042*/ 	.short	0x0008
        /*0044*/ 	.byte	0x00, 0xf5, 0x21, 0x00


	//----- nvinfo : EIATTR_KPARAM_INFO
	.align		4
.L_15:
        /*0048*/ 	.byte	0x04, 0x17
        /*004a*/ 	.short	(.L_17 - .L_16)
.L_16:
        /*004c*/ 	.word	0x00000000
        /*0050*/ 	.short	0x0000
        /*0052*/ 	.short	0x0000
        /*0054*/ 	.byte	0x00, 0xf5, 0x21, 0x00


	//----- nvinfo : EIATTR_SPARSE_MMA_MASK
	.align		4
.L_17:
        /*0058*/ 	.byte	0x03, 0x50
        /*005a*/ 	.short	0x0000


	//----- nvinfo : EIATTR_MAXREG_COUNT
	.align		4
        /*005c*/ 	.byte	0x03, 0x1b
        /*005e*/ 	.short	0x00ff


	//----- nvinfo : EIATTR_NUM_BARRIERS
	.align		4
        /*0060*/ 	.byte	0x02, 0x4c
        /*0062*/ 	.byte	0x01
	.zero		1


	//----- nvinfo : EIATTR_MERCURY_ISA_VERSION
	.align		4
        /*0064*/ 	.byte	0x03, 0x5f
        /*0066*/ 	.short	0x0101


	//----- nvinfo : EIATTR_VRC_CTA_INIT_COUNT
	.align		4
        /*0068*/ 	.byte	0x02, 0x4a
	.zero		1
	.zero		1


	//----- nvinfo : EIATTR_EXIT_INSTR_OFFSETS
	.align		4
        /*006c*/ 	.byte	0x04, 0x1c
        /*006e*/ 	.short	(.L_19 - .L_18)


	//   ....[0]....
.L_18:
        /*0070*/ 	.word	0x00000630


	//   ....[1]....
        /*0074*/ 	.word	0x00000670


	//----- nvinfo : EIATTR_CBANK_PARAM_SIZE
	.align		4
.L_19:
        /*0078*/ 	.byte	0x03, 0x19
        /*007a*/ 	.short	0x0020


	//----- nvinfo : EIATTR_PARAM_CBANK
	.align		4
        /*007c*/ 	.byte	0x04, 0x0a
        /*007e*/ 	.short	(.L_21 - .L_20)
	.align		4
.L_20:
        /*0080*/ 	.word	index@(.nv.constant0._Z6kernelPfS_S_ii)
        /*0084*/ 	.short	0x0380
        /*0086*/ 	.short	0x0020


	//----- nvinfo : EIATTR_SW_WAR
	.align		4
.L_21:
        /*0088*/ 	.byte	0x04, 0x36
        /*008a*/ 	.short	(.L_23 - .L_22)
.L_22:
        /*008c*/ 	.word	0x00000008
.L_23:


//--------------------- .nv.callgraph             --------------------------
	.section	.nv.callgraph,"",@"SHT_CUDA_CALLGRAPH"
	.align	4
	.sectionentsize	8
	.align		4
        /*0000*/ 	.word	0x00000000
	.align		4
        /*0004*/ 	.word	0xffffffff
	.align		4
        /*0008*/ 	.word	0x00000000
	.align		4
        /*000c*/ 	.word	0xfffffffe
	.align		4
        /*0010*/ 	.word	0x00000000
	.align		4
        /*0014*/ 	.word	0xfffffffd
	.align		4
        /*0018*/ 	.word	0x00000000
	.align		4
        /*001c*/ 	.word	0xfffffffc


//--------------------- .text._Z6kernelPfS_S_ii   --------------------------
	.section	.text._Z6kernelPfS_S_ii,"ax",@progbits
	.align	128
        .global         _Z6kernelPfS_S_ii
        .type           _Z6kernelPfS_S_ii,@function
        .size           _Z6kernelPfS_S_ii,(.L_x_4 - _Z6kernelPfS_S_ii)
        .other          _Z6kernelPfS_S_ii,@"STO_CUDA_ENTRY STV_DEFAULT"
_Z6kernelPfS_S_ii:
.text._Z6kernelPfS_S_ii:
[----:B------:R-:W-:Y:S01]  /*0000*/  LDC R1, c[0x0][0x37c] ;  /* 0x0000df00ff017b82 */ /* 0x000fe20000000800 */
[----:B------:R-:W0:Y:S01]  /*0010*/  S2R R5, SR_TID.X ;  /* 0x0000000000057919 */ /* 0x000e220000002100 */
[----:B------:R-:W1:Y:S06]  /*0020*/  LDCU UR4, c[0x0][0x39c] ;  /* 0x00007380ff0477ac */ /* 0x000e6c0008000800 */
[----:B------:R-:W0:Y:S01]  /*0030*/  S2UR UR5, SR_CTAID.X ;  /* 0x00000000000579c3 */ /* 0x000e220000002500 */
[----:B------:R-:W-:Y:S01]  /*0040*/  IMAD.MOV.U32 R0, RZ, RZ, RZ ;  /* 0x000000ffff007224 */ /* 0x000fe200078e00ff */
[----:B------:R-:W2:Y:S06]  /*0050*/  LDCU.64 UR8, c[0x0][0x358] ;  /* 0x00006b00ff0877ac */ /* 0x000eac0008000a00 */
[----:B------:R-:W0:Y:S01]  /*0060*/  LDC R4, c[0x0][0x360] ;  /* 0x0000d800ff047b82 */ /* 0x000e220000000800 */
[----:B-1----:R-:W-:Y:S01]  /*0070*/  UISETP.GE.AND UP0, UPT, UR4, 0x1, UPT ;  /* 0x000000010400788c */ /* 0x002fe2000bf06270 */
[----:B0-----:R-:W-:-:S08]  /*0080*/  IMAD R4, R4, UR5, R5 ;  /* 0x0000000504047c24 */ /* 0x001fd0000f8e0205 */
[----:B--2---:R-:W-:Y:S05]  /*0090*/  BRA.U !UP0, `(.L_x_0) ;  /* 0x00000005085c7547 */ /* 0x004fea000b800000 */
[----:B------:R-:W0:Y:S01]  /*00a0*/  S2UR UR6, SR_CgaCtaId ;  /* 0x00000000000679c3 */ /* 0x000e220000008800 */
[----:B------:R-:W-:Y:S01]  /*00b0*/  UMOV UR5, 0x400 ;  /* 0x0000040000057882 */ /* 0x000fe20000000000 */
[----:B------:R-:W-:Y:S01]  /*00c0*/  UIADD3 UR4, UPT, UPT, UR4, 0x3ff, URZ ;  /* 0x000003ff04047890 */ /* 0x000fe2000fffe0ff */
[----:B------:R-:W-:Y:S01]  /*00d0*/  IMAD.MOV.U32 R0, RZ, RZ, RZ ;  /* 0x000000ffff007224 */ /* 0x000fe200078e00ff */
[----:B0-----:R-:W-:Y:S02]  /*00e0*/  ULEA UR6, UR6, UR5, 0x18 ;  /* 0x0000000506067291 */ /* 0x001fe4000f8ec0ff */
[----:B------:R-:W-:-:S03]  /*00f0*/  USHF.R.U32.HI UR5, URZ, 0xa, UR4 ;  /* 0x0000000aff057899 */ /* 0x000fc60008011604 */
[----:B------:R-:W-:Y:S01]  /*0100*/  UMOV UR4, URZ ;  /* 0x000000ff00047c82 */ /* 0x000fe20008000000 */
[----:B------:R-:W-:-:S08]  /*0110*/  LEA R6, R5, UR6, 0x2 ;  /* 0x0000000605067c11 */ /* 0x000fd0000f8e10ff */
.L_x_2:
[----:B------:R-:W0:Y:S01]  /*0120*/  LDC R8, c[0x0][0x39c] ;  /* 0x0000e700ff087b82 */ /* 0x000e220000000800 */
[----:B------:R-:W-:Y:S01]  /*0130*/  USHF.L.U32 UR12, UR4, 0xa, URZ ;  /* 0x0000000a040c7899 */ /* 0x000fe200080006ff */
[----:B------:R-:W-:Y:S01]  /*0140*/  IMAD.MOV.U32 R11, RZ, RZ, RZ ;  /* 0x000000ffff0b7224 */ /* 0x000fe200078e00ff */
[----:B------:R-:W1:Y:S04]  /*0150*/  LDCU UR7, c[0x0][0x398] ;  /* 0x00007300ff0777ac */ /* 0x000e680008000800 */
[----:B------:R-:W-:Y:S01]  /*0160*/  LOP3.LUT R7, R5, UR12, RZ, 0xfc, !PT ;  /* 0x0000000c05077c12 */ /* 0x000fe2000f8efcff */
[----:B------:R-:W2:Y:S01]  /*0170*/  LDCU UR13, c[0x0][0x39c] ;  /* 0x00007380ff0d77ac */ /* 0x000ea20008000800 */
[----:B------:R-:W3:Y:S01]  /*0180*/  LDCU UR14, c[0x0][0x398] ;  /* 0x00007300ff0e77ac */ /* 0x000ee20008000800 */
[----:B------:R-:W4:Y:S01]  /*0190*/  LDCU.64 UR10, c[0x0][0x380] ;  /* 0x00007000ff0a77ac */ /* 0x000f220008000a00 */
[----:B0-----:R-:W-:-:S13]  /*01a0*/  ISETP.GE.AND P0, PT, R7, R8, PT ;  /* 0x000000080700720c */ /* 0x001fda0003f06270 */
[----:B------:R-:W0:Y:S02]  /*01b0*/  @!P0 LDC.64 R2, c[0x0][0x388] ;  /* 0x0000e200ff028b82 */ /* 0x000e240000000a00 */
[----:B0-----:R-:W-:-:S05]  /*01c0*/  @!P0 IMAD.WIDE.U32 R2, R7, 0x4, R2 ;  /* 0x0000000407028825 */ /* 0x001fca00078e0002 */
[----:B------:R-:W5:Y:S01]  /*01d0*/  @!P0 LDG.E R11, desc[UR8][R2.64] ;  /* 0x00000008020b8981 */ /* 0x000f62000c1e1900 */
[C---:B------:R-:W-:Y:S01]  /*01e0*/  IMAD R7, R4.reuse, R8, UR12 ;  /* 0x0000000c04077e24 */ /* 0x040fe2000f8e0208 */
[----:B------:R-:W-:Y:S01]  /*01f0*/  UIADD3 UR4, UPT, UPT, UR4, 0x1, URZ ;  /* 0x0000000104047890 */ /* 0x000fe2000fffe0ff */
[----:B-1----:R-:W-:Y:S01]  /*0200*/  ISETP.GE.AND P6, PT, R4, UR7, PT ;  /* 0x0000000704007c0c */ /* 0x002fe2000bfc6270 */
[----:B------:R-:W-:Y:S02]  /*0210*/  IMAD.MOV.U32 R9, RZ, RZ, RZ ;  /* 0x000000ffff097224 */ /* 0x000fe400078e00ff */
[----:B------:R-:W-:Y:S01]  /*0220*/  SHF.R.S32.HI R8, RZ, 0x1f, R7 ;  /* 0x0000001fff087819 */ /* 0x000fe20000011407 */
[----:B------:R-:W-:Y:S01]  /*0230*/  UISETP.NE.AND UP0, UPT, UR4, UR5, UPT ;  /* 0x000000050400728c */ /* 0x000fe2000bf05270 */
[----:B-----5:R0:W-:Y:S01]  /*0240*/  STS [R6], R11 ;  /* 0x0000000b06007388 */ /* 0x0201e20000000800 */
[----:B--234-:R-:W-:Y:S09]  /*0250*/  BAR.SYNC.DEFER_BLOCKING 0x0 ;  /* 0x0000000000007b1d */ /* 0x01cff20000010000 */
.L_x_1:
[----:B------:R-:W-:Y:S01]  /*0260*/  VIADD R17, R9, UR12 ;  /* 0x0000000c09117c36 */ /* 0x000fe20008000000 */
[----:B------:R-:W-:-:S03]  /*0270*/  IADD3 R10, P0, PT, R7, R9, RZ ;  /* 0x00000009070a7210 */ /* 0x000fc60007f1e0ff */
[C---:B------:R-:W-:Y:S01]  /*0280*/  VIADD R2, R17.reuse, 0x1 ;  /* 0x0000000111027836 */ /* 0x040fe20000000000 */
[----:B------:R-:W-:Y:S02]  /*0290*/  ISETP.GE.OR P3, PT, R17, UR13, P6 ;  /* 0x0000000d11007c0c */ /* 0x000fe4000b766670 */
[----:B0-----:R-:W-:Y:S02]  /*02a0*/  LEA.HI.X.SX32 R11, R9, R8, 0x1, P0 ;  /* 0x00000008090b7211 */ /* 0x001fe400000f0eff */
[----:B------:R-:W-:Y:S02]  /*02b0*/  ISETP.GE.OR P5, PT, R2, UR13, P6 ;  /* 0x0000000d02007c0c */ /* 0x000fe4000b7a6670 */
[----:B------:R-:W-:-:S07]  /*02c0*/  LEA R2, P0, R10, UR10, 0x2 ;  /* 0x0000000a0a027c11 */ /* 0x000fce000f8010ff */
[----:B------:R-:W0:Y:S01]  /*02d0*/  @!P3 LDC.64 R12, c[0x0][0x380] ;  /* 0x0000e000ff0cbb82 */ /* 0x000e220000000a00 */
[----:B------:R-:W-:-:S04]  /*02e0*/  @!P3 IMAD R3, R4, UR13, R17 ;  /* 0x0000000d0403bc24 */ /* 0x000fc8000f8e0211 */
[----:B0-----:R-:W-:Y:S01]  /*02f0*/  @!P3 IMAD.WIDE R12, R3, 0x4, R12 ;  /* 0x00000004030cb825 */ /* 0x001fe200078e020c */
[----:B------:R-:W-:-:S05]  /*0300*/  LEA.HI.X R3, R10, UR11, R11, 0x2, P0 ;  /* 0x0000000b0a037c11 */ /* 0x000fca00080f140b */
[----:B------:R0:W2:Y:S04]  /*0310*/  @!P3 LDG.E R13, desc[UR8][R12.64] ;  /* 0x000000080c0db981 */ /* 0x0000a8000c1e1900 */
[----:B------:R-:W3:Y:S01]  /*0320*/  @!P5 LDG.E R15, desc[UR8][R2.64+0x4] ;  /* 0x00000408020fd981 */ /* 0x000ee2000c1e1900 */
[----:B------:R-:W-:Y:S01]  /*0330*/  LEA R10, R9, UR6, 0x2 ;  /* 0x00000006090a7c11 */ /* 0x000fe2000f8e10ff */
[C---:B------:R-:W-:Y:S01]  /*0340*/  VIADD R16, R17.reuse, 0x3 ;  /* 0x0000000311107836 */ /* 0x040fe20000000000 */
[----:B------:R-:W-:-:S03]  /*0350*/  IADD3 R14, PT, PT, R17, 0x2, RZ ;  /* 0x00000002110e7810 */ /* 0x000fc60007ffe0ff */
[----:B------:R-:W2:Y:S01]  /*0360*/  @!P3 LDS R11, [R10] ;  /* 0x000000000a0bb984 */ /* 0x000ea20000000800 */
[----:B------:R-:W-:Y:S01]  /*0370*/  ISETP.GE.AND P0, PT, R14, UR13, PT ;  /* 0x0000000d0e007c0c */ /* 0x000fe2000bf06270 */
[C---:B------:R-:W-:Y:S01]  /*0380*/  VIADD R14, R17.reuse, 0x4 ;  /* 0x00000004110e7836 */ /* 0x040fe20000000000 */
[----:B------:R-:W-:Y:S01]  /*0390*/  ISETP.GE.AND P1, PT, R16, UR13, PT ;  /* 0x0000000d10007c0c */ /* 0x000fe2000bf26270 */
[----:B------:R-:W3:Y:S01]  /*03a0*/  @!P5 LDS R18, [R10+0x4] ;  /* 0x000004000a12d984 */ /* 0x000ee20000000800 */
[----:B------:R-:W-:Y:S01]  /*03b0*/  ISETP.GE.OR P0, PT, R4, UR14, P0 ;  /* 0x0000000e04007c0c */ /* 0x000fe20008706670 */
[C---:B0-----:R-:W-:Y:S01]  /*03c0*/  VIADD R12, R17.reuse, 0x5 ;  /* 0x00000005110c7836 */ /* 0x041fe20000000000 */
[----:B------:R-:W-:Y:S02]  /*03d0*/  ISETP.GE.AND P2, PT, R14, UR13, PT ;  /* 0x0000000d0e007c0c */ /* 0x000fe4000bf46270 */
[----:B------:R-:W-:Y:S02]  /*03e0*/  ISETP.GE.OR P1, PT, R4, UR14, P1 ;  /* 0x0000000e04007c0c */ /* 0x000fe40008f26670 */
[----:B------:R-:W-:-:S02]  /*03f0*/  IADD3 R14, PT, PT, R17, 0x6, RZ ;  /* 0x00000006110e7810 */ /* 0x000fc40007ffe0ff */
[----:B------:R-:W-:Y:S01]  /*0400*/  ISETP.GE.AND P4, PT, R12, UR13, PT ;  /* 0x0000000d0c007c0c */ /* 0x000fe2000bf86270 */
[----:B------:R-:W-:Y:S01]  /*0410*/  VIADD R12, R17, 0x7 ;  /* 0x00000007110c7836 */ /* 0x000fe20000000000 */
[C---:B------:R-:W-:Y:S02]  /*0420*/  ISETP.GE.OR P2, PT, R4.reuse, UR14, P2 ;  /* 0x0000000e04007c0c */ /* 0x040fe40009746670 */
[----:B------:R-:W-:-:S05]  /*0430*/  ISETP.GE.OR P4, PT, R4, UR14, P4 ;  /* 0x0000000e04007c0c */ /* 0x000fca000a786670 */
[----:B------:R-:W-:Y:S08]  /*0440*/  @!P1 LDS R16, [R10+0xc] ;  /* 0x00000c000a109984 */ /* 0x000ff00000000800 */
[----:B------:R-:W4:Y:S01]  /*0450*/  @!P4 LDG.E R17, desc[UR8][R2.64+0x14] ;  /* 0x000014080211c981 */ /* 0x000f22000c1e1900 */
[----:B--2---:R-:W-:Y:S01]  /*0460*/  @!P3 FFMA R0, R13, R11, R0 ;  /* 0x0000000b0d00b223 */ /* 0x004fe20000000000 */
[----:B------:R-:W-:-:S02]  /*0470*/  ISETP.GE.AND P3, PT, R14, UR13, PT ;  /* 0x0000000d0e007c0c */ /* 0x000fc4000bf66270 */
[----:B------:R-:W2:Y:S01]  /*0480*/  @!P0 LDG.E R11, desc[UR8][R2.64+0x8] ;  /* 0x00000808020b8981 */ /* 0x000ea2000c1e1900 */
[----:B---3--:R-:W-:Y:S01]  /*0490*/  @!P5 FFMA R0, R15, R18, R0 ;  /* 0x000000120f00d223 */ /* 0x008fe20000000000 */
[----:B------:R-:W-:Y:S02]  /*04a0*/  ISETP.GE.AND P5, PT, R12, UR13, PT ;  /* 0x0000000d0c007c0c */ /* 0x000fe4000bfa6270 */
[----:B------:R-:W3:Y:S01]  /*04b0*/  @!P1 LDG.E R13, desc[UR8][R2.64+0xc] ;  /* 0x00000c08020d9981 */ /* 0x000ee2000c1e1900 */
[C---:B------:R-:W-:Y:S02]  /*04c0*/  ISETP.GE.OR P3, PT, R4.reuse, UR14, P3 ;  /* 0x0000000e04007c0c */ /* 0x040fe40009f66670 */
[----:B------:R-:W-:Y:S01]  /*04d0*/  ISETP.GE.OR P5, PT, R4, UR14, P5 ;  /* 0x0000000e04007c0c */ /* 0x000fe2000afa6670 */
[----:B------:R-:W5:Y:S04]  /*04e0*/  @!P2 LDG.E R15, desc[UR8][R2.64+0x10] ;  /* 0x00001008020fa981 */ /* 0x000f68000c1e1900 */
[----:B------:R-:W2:Y:S04]  /*04f0*/  @!P0 LDS R14, [R10+0x8] ;  /* 0x000008000a0e8984 */ /* 0x000ea80000000800 */
[----:B------:R-:W5:Y:S04]  /*0500*/  @!P2 LDS R12, [R10+0x10] ;  /* 0x000010000a0ca984 */ /* 0x000f680000000800 */
[----:B------:R-:W4:Y:S04]  /*0510*/  @!P3 LDG.E R19, desc[UR8][R2.64+0x18] ;  /* 0x000018080213b981 */ /* 0x000f28000c1e1900 */
[----:B------:R-:W4:Y:S04]  /*0520*/  @!P5 LDG.E R21, desc[UR8][R2.64+0x1c] ;  /* 0x00001c080215d981 */ /* 0x000f28000c1e1900 */
[----:B------:R-:W4:Y:S04]  /*0530*/  @!P4 LDS R18, [R10+0x14] ;  /* 0x000014000a12c984 */ /* 0x000f280000000800 */
[----:B------:R-:W0:Y:S04]  /*0540*/  @!P3 LDS R20, [R10+0x18] ;  /* 0x000018000a14b984 */ /* 0x000e280000000800 */
[----:B------:R-:W1:Y:S01]  /*0550*/  @!P5 LDS R22, [R10+0x1c] ;  /* 0x00001c000a16d984 */ /* 0x000e620000000800 */
[----:B------:R-:W-:-:S02]  /*0560*/  VIADD R9, R9, 0x8 ;  /* 0x0000000809097836 */ /* 0x000fc40000000000 */
[----:B--2---:R-:W-:-:S03]  /*0570*/  @!P0 FFMA R0, R11, R14, R0 ;  /* 0x0000000e0b008223 */ /* 0x004fc60000000000 */
[----:B------:R-:W-:Y:S01]  /*0580*/  ISETP.NE.AND P0, PT, R9, 0x400, PT ;  /* 0x000004000900780c */ /* 0x000fe20003f05270 */
[----:B---3--:R-:W-:-:S04]  /*0590*/  @!P1 FFMA R0, R13, R16, R0 ;  /* 0x000000100d009223 */ /* 0x008fc80000000000 */
[----:B-----5:R-:W-:-:S04]  /*05a0*/  @!P2 FFMA R0, R15, R12, R0 ;  /* 0x0000000c0f00a223 */ /* 0x020fc80000000000 */
[----:B----4-:R-:W-:-:S04]  /*05b0*/  @!P4 FFMA R0, R17, R18, R0 ;  /* 0x000000121100c223 */ /* 0x010fc80000000000 */
[----:B0-----:R-:W-:-:S04]  /*05c0*/  @!P3 FFMA R0, R19, R20, R0 ;  /* 0x000000141300b223 */ /* 0x001fc80000000000 */
[----:B-1----:R-:W-:Y:S01]  /*05d0*/  @!P5 FFMA R0, R21, R22, R0 ;  /* 0x000000161500d223 */ /* 0x002fe20000000000 */
[----:B------:R-:W-:Y:S06]  /*05e0*/  @P0 BRA `(.L_x_1) ;  /* 0xfffffffc001c0947 */ /* 0x000fec000383ffff */
[----:B------:R-:W-:Y:S06]  /*05f0*/  BAR.SYNC.DEFER_BLOCKING 0x0 ;  /* 0x0000000000007b1d */ /* 0x000fec0000010000 */
[----:B------:R-:W-:Y:S05]  /*0600*/  BRA.U UP0, `(.L_x_2) ;  /* 0xfffffff900c47547 */ /* 0x000fea000b83ffff */
.L_x_0:
[----:B------:R-:W0:Y:S02]  /*0610*/  LDCU UR4, c[0x0][0x398] ;  /* 0x00007300ff0477ac */ /* 0x000e240008000800 */
[----:B0-----:R-:W-:-:S13]  /*0620*/  ISETP.GE.AND P0, PT, R4, UR4, PT ;  /* 0x0000000404007c0c */ /* 0x001fda000bf06270 */
[----:B------:R-:W-:Y:S05]  /*0630*/  @P0 EXIT ;  /* 0x000000000000094d */ /* 0x000fea0003800000 */
[----:B------:R-:W0:Y:S02]  /*0640*/  LDC.64 R2, c[0x0][0x390] ;  /* 0x0000e400ff027b82 */ /* 0x000e240000000a00 */
[----:B0-----:R-:W-:-:S05]  /*0650*/  IMAD.WIDE R4, R4, 0x4, R2 ;  /* 0x0000000404047825 */ /* 0x001fca00078e0202 */
[----:B------:R-:W-:Y:S01]  /*0660*/  STG.E desc[UR8][R4.64], R0 ;  /* 0x0000000004007986 */ /* 0x000fe2000c101908 */
[----:B------:R-:W-:Y:S05]  /*0670*/  EXIT ;  /* 0x000000000000794d */ /* 0x000fea0003800000 */
.L_x_3:
[----:B------:R-:W-:-:S00]  /*0680*/  BRA `(.L_x_3) ;  /* 0xfffffffc00fc7947 */ /* 0x000fc0000383ffff */
[----:B------:R-:W-:-:S00]  /*0690*/  NOP ;  /* 0x0000000000007918 */ /* 0x000fc00000000000 */
        /* <DEDUP_REMOVED lines=14> */
.L_x_4:


//--------------------- .nv.shared._Z6kernelPfS_S_ii --------------------------
	.section	.nv.shared._Z6kernelPfS_S_ii,"aw",@nobits
	.sectionflags	@""
	.align	4
.nv.shared._Z6kernelPfS_S_ii:
	.zero		5120


//--------------------- .nv.shared.reserved.0     --------------------------
	.section	.nv.shared.reserved.0,"aw",@nobits
	.weak		__nv_reservedSMEM_offset_0_alias
	.size		__nv_reservedSMEM_offset_0_alias, 0, 64
	.other		__nv_reservedSMEM_offset_0_alias,@"STO_CUDA_RESERVED_SHARED STV_DEFAULT"
__nv_reservedSMEM_offset_0_alias:
	.zero		0
	.zero		64


//--------------------- .nv.constant0._Z6kernelPfS_S_ii --------------------------
	.section	.nv.constant0._Z6kernelPfS_S_ii,"a",@progbits
	.sectionflags	@""
	.align	4
.nv.constant0._Z6kernelPfS_S_ii:
	.zero		928


//--------------------- SYMBOLS --------------------------

	.type		.nv.reservedSmem.offset0,@object
	.size		.nv.reservedSmem.offset0,0x4
	.type		.nv.reservedSmem.cap,@object
	.size		.nv.reservedSmem.cap,0x4
